//
// Generated by NVIDIA NVVM Compiler
//
// Compiler Build ID: CL-36424714
// Cuda compilation tools, release 13.0, V13.0.88
// Based on NVVM 20.0.0
//

.version 9.0
.target sm_100
.address_size 64

	// .globl	ARGB_to_NV12

.visible .entry ARGB_to_NV12(
	.param .u64 .ptr .align 1 ARGB_to_NV12_param_0,
	.param .u32 ARGB_to_NV12_param_1,
	.param .u32 ARGB_to_NV12_param_2,
	.param .u32 ARGB_to_NV12_param_3,
	.param .u64 .ptr .align 1 ARGB_to_NV12_param_4,
	.param .u32 ARGB_to_NV12_param_5,
	.param .u32 ARGB_to_NV12_param_6,
	.param .u32 ARGB_to_NV12_param_7,
	.param .u32 ARGB_to_NV12_param_8,
	.param .u32 ARGB_to_NV12_param_9
)
{
	.reg .pred 	%p<7>;
	.reg .b16 	%rs<31>;
	.reg .b32 	%r<57>;
	.reg .b32 	%f<15>;
	.reg .b64 	%rd<43>;
	.reg .b64 	%fd<94>;

	ld.param.u64 	%rd5, [ARGB_to_NV12_param_0];
	ld.param.u32 	%r12, [ARGB_to_NV12_param_1];
	ld.param.u32 	%r13, [ARGB_to_NV12_param_2];
	ld.param.u64 	%rd6, [ARGB_to_NV12_param_4];
	ld.param.u32 	%r17, [ARGB_to_NV12_param_5];
	ld.param.u32 	%r15, [ARGB_to_NV12_param_6];
	ld.param.u32 	%r18, [ARGB_to_NV12_param_8];
	ld.param.u32 	%r19, [ARGB_to_NV12_param_9];
	cvta.to.global.u64 	%rd1, %rd6;
	cvta.to.global.u64 	%rd2, %rd5;
	mov.u32 	%r20, %ctaid.x;
	mov.u32 	%r21, %ntid.x;
	mov.u32 	%r22, %tid.x;
	mad.lo.s32 	%r23, %r20, %r21, %r22;
	mov.u32 	%r24, %ctaid.y;
	mov.u32 	%r25, %ntid.y;
	mov.u32 	%r26, %tid.y;
	mad.lo.s32 	%r1, %r24, %r25, %r26;
	shl.b32 	%r2, %r1, 1;
	mul.lo.s32 	%r27, %r13, %r2;
	div.u32 	%r3, %r27, %r15;
	shl.b32 	%r4, %r23, 1;
	mul.lo.s32 	%r28, %r4, %r12;
	div.u32 	%r5, %r28, %r17;
	setp.ge.u32 	%p1, %r5, %r18;
	setp.ge.u32 	%p2, %r3, %r19;
	or.pred  	%p3, %p2, %p1;
	@%p3 bra 	$L__BB0_7;
	ld.param.u32 	%r54, [ARGB_to_NV12_param_7];
	ld.param.u32 	%r52, [ARGB_to_NV12_param_3];
	shl.b32 	%r29, %r5, 2;
	mad.lo.s32 	%r6, %r3, %r52, %r29;
	add.s32 	%r7, %r6, 1;
	cvt.u64.u32 	%rd7, %r7;
	add.s64 	%rd8, %rd2, %rd7;
	ld.global.u8 	%rs27, [%rd8];
	add.s32 	%r30, %r6, 2;
	cvt.u64.u32 	%rd9, %r30;
	add.s64 	%rd10, %rd2, %rd9;
	ld.global.u8 	%rs25, [%rd10];
	add.s32 	%r31, %r6, 3;
	cvt.u64.u32 	%rd11, %r31;
	add.s64 	%rd12, %rd2, %rd11;
	ld.global.u8 	%rs28, [%rd12];
	mad.lo.s32 	%r8, %r54, %r2, %r4;
	cvt.rn.f64.u16 	%fd1, %rs27;
	cvt.rn.f64.u16 	%fd2, %rs25;
	mul.f64 	%fd4, %fd2, 0d3FE020C49BA5E354;
	fma.rn.f64 	%fd5, %fd1, 0d3FD072B020C49BA6, %fd4;
	cvt.rn.f64.u16 	%fd3, %rs28;
	fma.rn.f64 	%fd6, %fd3, 0d3FB916872B020C4A, %fd5;
	add.f64 	%fd7, %fd6, 0d4030000000000000;
	cvt.rn.f32.f64 	%f1, %fd7;
	cvt.rni.s32.f32 	%r32, %f1;
	cvt.u64.u32 	%rd13, %r8;
	add.s64 	%rd3, %rd1, %rd13;
	st.global.u8 	[%rd3], %r32;
	add.s32 	%r9, %r4, 1;
	setp.ge.u32 	%p4, %r9, %r12;
	mov.u16 	%rs22, %rs27;
	mov.u16 	%rs23, %rs25;
	mov.u16 	%rs24, %rs28;
	@%p4 bra 	$L__BB0_3;
	ld.param.u64 	%rd41, [ARGB_to_NV12_param_0];
	add.s32 	%r33, %r6, 5;
	cvt.u64.u32 	%rd14, %r33;
	cvta.to.global.u64 	%rd15, %rd41;
	add.s64 	%rd16, %rd15, %rd14;
	ld.global.u8 	%rs22, [%rd16];
	add.s32 	%r34, %r6, 6;
	cvt.u64.u32 	%rd17, %r34;
	add.s64 	%rd18, %rd15, %rd17;
	ld.global.u8 	%rs23, [%rd18];
	add.s32 	%r35, %r6, 7;
	cvt.u64.u32 	%rd19, %r35;
	add.s64 	%rd20, %rd15, %rd19;
	ld.global.u8 	%rs24, [%rd20];
	cvt.rn.f64.u16 	%fd8, %rs22;
	cvt.rn.f64.u16 	%fd9, %rs23;
	mul.f64 	%fd10, %fd9, 0d3FE020C49BA5E354;
	fma.rn.f64 	%fd11, %fd8, 0d3FD072B020C49BA6, %fd10;
	cvt.rn.f64.u16 	%fd12, %rs24;
	fma.rn.f64 	%fd13, %fd12, 0d3FB916872B020C4A, %fd11;
	add.f64 	%fd14, %fd13, 0d4030000000000000;
	cvt.rn.f32.f64 	%f2, %fd14;
	cvt.rni.s32.f32 	%r36, %f2;
	st.global.u8 	[%rd3+1], %r36;
$L__BB0_3:
	add.s32 	%r37, %r2, 1;
	setp.ge.u32 	%p5, %r37, %r13;
	mov.u16 	%rs26, %rs25;
	mov.u16 	%rs29, %rs28;
	mov.u16 	%rs30, %rs27;
	@%p5 bra 	$L__BB0_6;
	ld.param.u32 	%r55, [ARGB_to_NV12_param_7];
	ld.param.u32 	%r53, [ARGB_to_NV12_param_3];
	ld.param.u64 	%rd42, [ARGB_to_NV12_param_0];
	setp.ge.u32 	%p6, %r9, %r12;
	add.s32 	%r10, %r8, %r55;
	add.s32 	%r11, %r7, %r53;
	cvt.u64.u32 	%rd21, %r11;
	cvta.to.global.u64 	%rd4, %rd42;
	add.s64 	%rd22, %rd4, %rd21;
	ld.global.u8 	%rs27, [%rd22];
	add.s32 	%r38, %r11, 1;
	cvt.u64.u32 	%rd23, %r38;
	add.s64 	%rd24, %rd4, %rd23;
	ld.global.u8 	%rs26, [%rd24];
	add.s32 	%r39, %r11, 2;
	cvt.u64.u32 	%rd25, %r39;
	add.s64 	%rd26, %rd4, %rd25;
	ld.global.u8 	%rs29, [%rd26];
	cvt.rn.f64.u16 	%fd15, %rs27;
	cvt.rn.f64.u16 	%fd16, %rs26;
	mul.f64 	%fd17, %fd16, 0d3FE020C49BA5E354;
	fma.rn.f64 	%fd18, %fd15, 0d3FD072B020C49BA6, %fd17;
	cvt.rn.f64.u16 	%fd19, %rs29;
	fma.rn.f64 	%fd20, %fd19, 0d3FB916872B020C4A, %fd18;
	add.f64 	%fd21, %fd20, 0d4030000000000000;
	cvt.rn.f32.f64 	%f3, %fd21;
	cvt.rni.s32.f32 	%r40, %f3;
	cvt.u64.u32 	%rd27, %r10;
	add.s64 	%rd28, %rd1, %rd27;
	st.global.u8 	[%rd28], %r40;
	@%p6 bra 	$L__BB0_6;
	add.s32 	%r41, %r11, 4;
	cvt.u64.u32 	%rd29, %r41;
	add.s64 	%rd30, %rd4, %rd29;
	ld.global.u8 	%rs30, [%rd30];
	add.s32 	%r42, %r11, 5;
	cvt.u64.u32 	%rd31, %r42;
	add.s64 	%rd32, %rd4, %rd31;
	ld.global.u8 	%rs25, [%rd32];
	add.s32 	%r43, %r11, 6;
	cvt.u64.u32 	%rd33, %r43;
	add.s64 	%rd34, %rd4, %rd33;
	ld.global.u8 	%rs28, [%rd34];
	cvt.rn.f64.u16 	%fd22, %rs30;
	cvt.rn.f64.u16 	%fd23, %rs25;
	mul.f64 	%fd24, %fd23, 0d3FE020C49BA5E354;
	fma.rn.f64 	%fd25, %fd22, 0d3FD072B020C49BA6, %fd24;
	cvt.rn.f64.u16 	%fd26, %rs28;
	fma.rn.f64 	%fd27, %fd26, 0d3FB916872B020C4A, %fd25;
	add.f64 	%fd28, %fd27, 0d4030000000000000;
	cvt.rn.f32.f64 	%f4, %fd28;
	cvt.rni.s32.f32 	%r44, %f4;
	add.s32 	%r45, %r10, 1;
	cvt.u64.u32 	%rd35, %r45;
	add.s64 	%rd36, %rd1, %rd35;
	st.global.u8 	[%rd36], %r44;
$L__BB0_6:
	ld.param.u32 	%r56, [ARGB_to_NV12_param_7];
	mul.f64 	%fd29, %fd1, 0dBFC2F1A9FBE76C8B;
	mul.f64 	%fd30, %fd2, 0d3FD29FBE76C8B439;
	sub.f64 	%fd31, %fd29, %fd30;
	fma.rn.f64 	%fd32, %fd3, 0d3FDC189374BC6A7F, %fd31;
	add.f64 	%fd33, %fd32, 0d4060000000000000;
	cvt.rn.f32.f64 	%f5, %fd33;
	mul.f64 	%fd34, %fd1, 0d3FDC189374BC6A7F;
	mul.f64 	%fd35, %fd2, 0d3FD78D4FDF3B645A;
	sub.f64 	%fd36, %fd34, %fd35;
	mul.f64 	%fd37, %fd3, 0d3FB22D0E56041893;
	sub.f64 	%fd38, %fd36, %fd37;
	add.f64 	%fd39, %fd38, 0d4060000000000000;
	cvt.rn.f32.f64 	%f6, %fd39;
	cvt.rn.f64.u16 	%fd40, %rs22;
	mul.f64 	%fd41, %fd40, 0dBFC2F1A9FBE76C8B;
	cvt.rn.f64.u16 	%fd42, %rs23;
	mul.f64 	%fd43, %fd42, 0d3FD29FBE76C8B439;
	sub.f64 	%fd44, %fd41, %fd43;
	cvt.rn.f64.u16 	%fd45, %rs24;
	fma.rn.f64 	%fd46, %fd45, 0d3FDC189374BC6A7F, %fd44;
	add.f64 	%fd47, %fd46, 0d4060000000000000;
	cvt.f64.f32 	%fd48, %f5;
	add.f64 	%fd49, %fd47, %fd48;
	cvt.rn.f32.f64 	%f7, %fd49;
	mul.f64 	%fd50, %fd40, 0d3FDC189374BC6A7F;
	mul.f64 	%fd51, %fd42, 0d3FD78D4FDF3B645A;
	sub.f64 	%fd52, %fd50, %fd51;
	mul.f64 	%fd53, %fd45, 0d3FB22D0E56041893;
	sub.f64 	%fd54, %fd52, %fd53;
	add.f64 	%fd55, %fd54, 0d4060000000000000;
	cvt.f64.f32 	%fd56, %f6;
	add.f64 	%fd57, %fd55, %fd56;
	cvt.rn.f32.f64 	%f8, %fd57;
	cvt.rn.f64.u16 	%fd58, %rs27;
	mul.f64 	%fd59, %fd58, 0dBFC2F1A9FBE76C8B;
	cvt.rn.f64.u16 	%fd60, %rs26;
	mul.f64 	%fd61, %fd60, 0d3FD29FBE76C8B439;
	sub.f64 	%fd62, %fd59, %fd61;
	cvt.rn.f64.u16 	%fd63, %rs29;
	fma.rn.f64 	%fd64, %fd63, 0d3FDC189374BC6A7F, %fd62;
	add.f64 	%fd65, %fd64, 0d4060000000000000;
	cvt.f64.f32 	%fd66, %f7;
	add.f64 	%fd67, %fd65, %fd66;
	cvt.rn.f32.f64 	%f9, %fd67;
	mul.f64 	%fd68, %fd58, 0d3FDC189374BC6A7F;
	mul.f64 	%fd69, %fd60, 0d3FD78D4FDF3B645A;
	sub.f64 	%fd70, %fd68, %fd69;
	mul.f64 	%fd71, %fd63, 0d3FB22D0E56041893;
	sub.f64 	%fd72, %fd70, %fd71;
	add.f64 	%fd73, %fd72, 0d4060000000000000;
	cvt.f64.f32 	%fd74, %f8;
	add.f64 	%fd75, %fd73, %fd74;
	cvt.rn.f32.f64 	%f10, %fd75;
	cvt.rn.f64.u16 	%fd76, %rs30;
	mul.f64 	%fd77, %fd76, 0dBFC2F1A9FBE76C8B;
	cvt.rn.f64.u16 	%fd78, %rs25;
	mul.f64 	%fd79, %fd78, 0d3FD29FBE76C8B439;
	sub.f64 	%fd80, %fd77, %fd79;
	cvt.rn.f64.u16 	%fd81, %rs28;
	fma.rn.f64 	%fd82, %fd81, 0d3FDC189374BC6A7F, %fd80;
	add.f64 	%fd83, %fd82, 0d4060000000000000;
	cvt.f64.f32 	%fd84, %f9;
	add.f64 	%fd85, %fd83, %fd84;
	cvt.rn.f32.f64 	%f11, %fd85;
	mul.f64 	%fd86, %fd76, 0d3FDC189374BC6A7F;
	mul.f64 	%fd87, %fd78, 0d3FD78D4FDF3B645A;
	sub.f64 	%fd88, %fd86, %fd87;
	mul.f64 	%fd89, %fd81, 0d3FB22D0E56041893;
	sub.f64 	%fd90, %fd88, %fd89;
	add.f64 	%fd91, %fd90, 0d4060000000000000;
	cvt.f64.f32 	%fd92, %f10;
	add.f64 	%fd93, %fd91, %fd92;
	cvt.rn.f32.f64 	%f12, %fd93;
	add.s32 	%r46, %r15, %r1;
	mul.lo.s32 	%r47, %r46, %r56;
	add.s32 	%r48, %r47, %r4;
	mul.f32 	%f13, %f11, 0f3E800000;
	cvt.rni.s32.f32 	%r49, %f13;
	cvt.u64.u32 	%rd37, %r48;
	add.s64 	%rd38, %rd1, %rd37;
	st.global.u8 	[%rd38], %r49;
	mul.f32 	%f14, %f12, 0f3E800000;
	cvt.rni.s32.f32 	%r50, %f14;
	add.s32 	%r51, %r9, %r47;
	cvt.u64.u32 	%rd39, %r51;
	add.s64 	%rd40, %rd1, %rd39;
	st.global.u8 	[%rd40], %r50;
$L__BB0_7:
	ret;

}


// ===== COMPILED SASS (sm_100) =====

	.target	sm_100

	.elftype	@"ET_EXEC"


//--------------------- .note.nv.tkinfo           --------------------------
	.section	.note.nv.tkinfo,"",@"SHT_NOTE"
	.sectionflags	@"SHF_NOTE_NV_TKINFO"
	.tkinfo
        /*0018*/ 	.word	0x00000002
        /*0030*/ 	.string	""
        /*0030*/ 	.string	"ptxas"
        /*0030*/ 	.string	"Cuda compilation tools, release 13.0, V13.0.88"
        /*0030*/ 	.string	"Build cuda_13.0.r13.0/compiler.36424714_0"
        /*0030*/ 	.string	"-arch sm_100 -m 64 "



//--------------------- .note.nv.cuinfo           --------------------------
	.section	.note.nv.cuinfo,"",@"SHT_NOTE"
	.sectionflags	@"SHF_NOTE_NV_CUINFO"
        /*0018*/ 	.short	0x0002
        /*001a*/ 	.short	0x0064
        /*001c*/ 	.short	0x0082
	.zero		2


//--------------------- .nv.info                  --------------------------
	.section	.nv.info,"",@"SHT_CUDA_INFO"
	.align	4


	//----- nvinfo : EIATTR_REGCOUNT
	.align		4
        /*0000*/ 	.byte	0x04, 0x2f
        /*0002*/ 	.short	(.L_1 - .L_0)
	.align		4
.L_0:
        /*0004*/ 	.word	index@(ARGB_to_NV12)
        /*0008*/ 	.word	0x00000020


	//----- nvinfo : EIATTR_FRAME_SIZE
	.align		4
.L_1:
        /*000c*/ 	.byte	0x04, 0x11
        /*000e*/ 	.short	(.L_3 - .L_2)
	.align		4
.L_2:
        /*0010*/ 	.word	index@(ARGB_to_NV12)
        /*0014*/ 	.word	0x00000000


	//----- nvinfo : EIATTR_MIN_STACK_SIZE
	.align		4
.L_3:
        /*0018*/ 	.byte	0x04, 0x12
        /*001a*/ 	.short	(.L_5 - .L_4)
	.align		4
.L_4:
        /*001c*/ 	.word	index@(ARGB_to_NV12)
        /*0020*/ 	.word	0x00000000
.L_5:


//--------------------- .nv.compat                --------------------------
	.section	.nv.compat,"",@"SHT_CUDA_COMPAT_INFO"
	.align	4
        /*0000*/ 	.byte	0x02, 0x09, 0x00, 0x00, 0x02, 0x02, 0x01, 0x00, 0x02, 0x05, 0x05, 0x00, 0x03, 0x07, 0x01, 0x01
        /*0010*/ 	.byte	0x02, 0x03, 0x00, 0x00, 0x02, 0x06, 0x01, 0x00, 0x04, 0x0b, 0x08, 0x00, 0x01, 0x00, 0x00, 0x00
        /*0020*/ 	.byte	0x00, 0x00, 0x00, 0x00


//--------------------- .nv.info.ARGB_to_NV12     --------------------------
	.section	.nv.info.ARGB_to_NV12,"",@"SHT_CUDA_INFO"
	.sectionflags	@""
	.align	4


	//----- nvinfo : EIATTR_CUDA_API_VERSION
	.align		4
        /*0000*/ 	.byte	0x04, 0x37
        /*0002*/ 	.short	(.L_7 - .L_6)
.L_6:
        /*0004*/ 	.word	0x00000082


	//----- nvinfo : EIATTR_KPARAM_INFO
	.align		4
.L_7:
        /*0008*/ 	.byte	0x04, 0x17
        /*000a*/ 	.short	(.L_9 - .L_8)
.L_8:
        /*000c*/ 	.word	0x00000000
        /*0010*/ 	.short	0x0009
        /*0012*/ 	.short	0x0030
        /*0014*/ 	.byte	0x00, 0xf0, 0x11, 0x00


	//----- nvinfo : EIATTR_KPARAM_INFO
	.align		4
.L_9:
        /*0018*/ 	.byte	0x04, 0x17
        /*001a*/ 	.short	(.L_11 - .L_10)
.L_10:
        /*001c*/ 	.word	0x00000000
        /*0020*/ 	.short	0x0008
        /*0022*/ 	.short	0x002c
        /*0024*/ 	.byte	0x00, 0xf0, 0x11, 0x00


	//----- nvinfo : EIATTR_KPARAM_INFO
	.align		4
.L_11:
        /*0028*/ 	.byte	0x04, 0x17
        /*002a*/ 	.short	(.L_13 - .L_12)
.L_12:
        /*002c*/ 	.word	0x00000000
        /*0030*/ 	.short	0x0007
        /*0032*/ 	.short	0x0028
        /*0034*/ 	.byte	0x00, 0xf0, 0x11, 0x00


	//----- nvinfo : EIATTR_KPARAM_INFO
	.align		4
.L_13:
        /*0038*/ 	.byte	0x04, 0x17
        /*003a*/ 	.short	(.L_15 - .L_14)
.L_14:
        /*003c*/ 	.word	0x00000000
        /*0040*/ 	.short	0x0006
        /*0042*/ 	.short	0x0024
        /*0044*/ 	.byte	0x00, 0xf0, 0x11, 0x00


	//----- nvinfo : EIATTR_KPARAM_INFO
	.align		4
.L_15:
        /*0048*/ 	.byte	0x04, 0x17
        /*004a*/ 	.short	(.L_17 - .L_16)
.L_16:
        /*004c*/ 	.word	0x00000000
        /*0050*/ 	.short	0x0005
        /*0052*/ 	.short	0x0020
        /*0054*/ 	.byte	0x00, 0xf0, 0x11, 0x00


	//----- nvinfo : EIATTR_KPARAM_INFO
	.align		4
.L_17:
        /*0058*/ 	.byte	0x04, 0x17
        /*005a*/ 	.short	(.L_19 - .L_18)
.L_18:
        /*005c*/ 	.word	0x00000000
        /*0060*/ 	.short	0x0004
        /*0062*/ 	.short	0x0018
        /*0064*/ 	.byte	0x00, 0xf5, 0x21, 0x00


	//----- nvinfo : EIATTR_KPARAM_INFO
	.align		4
.L_19:
        /*0068*/ 	.byte	0x04, 0x17
        /*006a*/ 	.short	(.L_21 - .L_20)
.L_20:
        /*006c*/ 	.word	0x00000000
        /*0070*/ 	.short	0x0003
        /*0072*/ 	.short	0x0010
        /*0074*/ 	.byte	0x00, 0xf0, 0x11, 0x00


	//----- nvinfo : EIATTR_KPARAM_INFO
	.align		4
.L_21:
        /*0078*/ 	.byte	0x04, 0x17
        /*007a*/ 	.short	(.L_23 - .L_22)
.L_22:
        /*007c*/ 	.word	0x00000000
        /*0080*/ 	.short	0x0002
        /*0082*/ 	.short	0x000c
        /*0084*/ 	.byte	0x00, 0xf0, 0x11, 0x00


	//----- nvinfo : EIATTR_KPARAM_INFO
	.align		4
.L_23:
        /*0088*/ 	.byte	0x04, 0x17
        /*008a*/ 	.short	(.L_25 - .L_24)
.L_24:
        /*008c*/ 	.word	0x00000000
        /*0090*/ 	.short	0x0001
        /*0092*/ 	.short	0x0008
        /*0094*/ 	.byte	0x00, 0xf0, 0x11, 0x00


	//----- nvinfo : EIATTR_KPARAM_INFO
	.align		4
.L_25:
        /*0098*/ 	.byte	0x04, 0x17
        /*009a*/ 	.short	(.L_27 - .L_26)
.L_26:
        /*009c*/ 	.word	0x00000000
        /*00a0*/ 	.short	0x0000
        /*00a2*/ 	.short	0x0000
        /*00a4*/ 	.byte	0x00, 0xf5, 0x21, 0x00


	//----- nvinfo : EIATTR_SPARSE_MMA_MASK
	.align		4
.L_27:
        /*00a8*/ 	.byte	0x03, 0x50
        /*00aa*/ 	.short	0x0000


	//----- nvinfo : EIATTR_MAXREG_COUNT
	.align		4
        /*00ac*/ 	.byte	0x03, 0x1b
        /*00ae*/ 	.short	0x00ff


	//----- nvinfo : EIATTR_MERCURY_ISA_VERSION
	.align		4
        /*00b0*/ 	.byte	0x03, 0x5f
        /*00b2*/ 	.short	0x0101


	//----- nvinfo : EIATTR_VRC_CTA_INIT_COUNT
	.align		4
        /*00b4*/ 	.byte	0x02, 0x4a
	.zero		1
	.zero		1


	//----- nvinfo : EIATTR_EXIT_INSTR_OFFSETS
	.align		4
        /*00b8*/ 	.byte	0x04, 0x1c
        /*00ba*/ 	.short	(.L_29 - .L_28)


	//   ....[0]....
.L_28:
        /*00bc*/ 	.word	0x00000380


	//   ....[1]....
        /*00c0*/ 	.word	0x00001140


	//----- nvinfo : EIATTR_CRS_STACK_SIZE
	.align		4
.L_29:
        /*00c4*/ 	.byte	0x04, 0x1e
        /*00c6*/ 	.short	(.L_31 - .L_30)
.L_30:
        /*00c8*/ 	.word	0x00000000


	//----- nvinfo : EIATTR_CBANK_PARAM_SIZE
	.align		4
.L_31:
        /*00cc*/ 	.byte	0x03, 0x19
        /*00ce*/ 	.short	0x0034


	//----- nvinfo : EIATTR_PARAM_CBANK
	.align		4
        /*00d0*/ 	.byte	0x04, 0x0a
        /*00d2*/ 	.short	(.L_33 - .L_32)
	.align		4
.L_32:
        /*00d4*/ 	.word	index@(.nv.constant0.ARGB_to_NV12)
        /*00d8*/ 	.short	0x0380
        /*00da*/ 	.short	0x0034


	//----- nvinfo : EIATTR_SW_WAR
	.align		4
.L_33:
        /*00dc*/ 	.byte	0x04, 0x36
        /*00de*/ 	.short	(.L_35 - .L_34)
.L_34:
        /*00e0*/ 	.word	0x00000008
.L_35:


//--------------------- .nv.callgraph             --------------------------
	.section	.nv.callgraph,"",@"SHT_CUDA_CALLGRAPH"
	.align	4
	.sectionentsize	8
	.align		4
        /*0000*/ 	.word	0x00000000
	.align		4
        /*0004*/ 	.word	0xffffffff
	.align		4
        /*0008*/ 	.word	0x00000000
	.align		4
        /*000c*/ 	.word	0xfffffffe
	.align		4
        /*0010*/ 	.word	0x00000000
	.align		4
        /*0014*/ 	.word	0xfffffffd
	.align		4
        /*0018*/ 	.word	0x00000000
	.align		4
        /*001c*/ 	.word	0xfffffffc


//--------------------- .text.ARGB_to_NV12        --------------------------
	.section	.text.ARGB_to_NV12,"ax",@progbits
	.align	128
        .global         ARGB_to_NV12
        .type           ARGB_to_NV12,@function
        .size           ARGB_to_NV12,(.L_x_5 - ARGB_to_NV12)
        .other          ARGB_to_NV12,@"STO_CUDA_ENTRY STV_DEFAULT"
ARGB_to_NV12:
.text.ARGB_to_NV12:
[----:B------:R-:W-:Y:S01]  /*0000*/  LDC R1, c[0x0][0x37c] ;  /* 0x0000df00ff017b82 */ /* 0x000fe20000000800 */
[----:B------:R-:W0:Y:S01]  /*0010*/  LDCU.64 UR8, c[0x0][0x3a0] ;  /* 0x00007400ff0877ac */ /* 0x000e220008000a00 */
[----:B------:R-:W1:Y:S06]  /*0020*/  S2R R8, SR_TID.X ;  /* 0x0000000000087919 */ /* 0x000e6c0000002100 */
[----:B------:R-:W1:Y:S01]  /*0030*/  S2UR UR4, SR_CTAID.X ;  /* 0x00000000000479c3 */ /* 0x000e620000002500 */
[----:B------:R-:W2:Y:S01]  /*0040*/  LDCU.64 UR6, c[0x0][0x388] ;  /* 0x00007100ff0677ac */ /* 0x000ea20008000a00 */
[----:B------:R-:W3:Y:S06]  /*0050*/  S2R R10, SR_TID.Y ;  /* 0x00000000000a7919 */ /* 0x000eec0000002200 */
[----:B------:R-:W1:Y:S01]  /*0060*/  LDC R3, c[0x0][0x360] ;  /* 0x0000d800ff037b82 */ /* 0x000e620000000800 */
[----:B0-----:R-:W0:Y:S07]  /*0070*/  I2F.U32.RP R2, UR8 ;  /* 0x0000000800027d06 */ /* 0x001e2e0008209000 */
[----:B------:R-:W3:Y:S01]  /*0080*/  S2UR UR5, SR_CTAID.Y ;  /* 0x00000000000579c3 */ /* 0x000ee20000002600 */
[----:B------:R-:W-:-:S02]  /*0090*/  ISETP.NE.U32.AND P5, PT, RZ, UR8, PT ;  /* 0x00000008ff007c0c */ /* 0x000fc4000bfa5070 */
[----:B------:R-:W-:Y:S01]  /*00a0*/  ISETP.NE.U32.AND P2, PT, RZ, UR9, PT ;  /* 0x00000009ff007c0c */ /* 0x000fe2000bf45070 */
[----:B------:R-:W4:Y:S04]  /*00b0*/  I2F.U32.RP R0, UR9 ;  /* 0x0000000900007d06 */ /* 0x000f280008209000 */
[----:B------:R-:W3:Y:S04]  /*00c0*/  LDC R9, c[0x0][0x364] ;  /* 0x0000d900ff097b82 */ /* 0x000ee80000000800 */
[----:B0-----:R-:W0:Y:S08]  /*00d0*/  MUFU.RCP R2, R2 ;  /* 0x0000000200027308 */ /* 0x001e300000001000 */
[----:B----4-:R-:W4:Y:S01]  /*00e0*/  MUFU.RCP R0, R0 ;  /* 0x0000000000007308 */ /* 0x010f220000001000 */
[----:B0-----:R-:W-:-:S02]  /*00f0*/  VIADD R6, R2, 0xffffffe ;  /* 0x0ffffffe02067836 */ /* 0x001fc40000000000 */
[----:B-1----:R-:W-:Y:S01]  /*0100*/  IMAD R2, R3, UR4, R8 ;  /* 0x0000000403027c24 */ /* 0x002fe2000f8e0208 */
[----:B------:R-:W0:Y:S04]  /*0110*/  LDCU UR4, c[0x0][0x3ac] ;  /* 0x00007580ff0477ac */ /* 0x000e280008000800 */
[----:B------:R1:W5:Y:S01]  /*0120*/  F2I.FTZ.U32.TRUNC.NTZ R7, R6 ;  /* 0x0000000600077305 */ /* 0x000362000021f000 */
[----:B------:R-:W-:Y:S01]  /*0130*/  SHF.L.U32 R2, R2, 0x1, RZ ;  /* 0x0000000102027819 */ /* 0x000fe200000006ff */
[----:B----4-:R-:W-:-:S06]  /*0140*/  VIADD R4, R0, 0xffffffe ;  /* 0x0ffffffe00047836 */ /* 0x010fcc0000000000 */
[----:B------:R4:W2:Y:S01]  /*0150*/  F2I.FTZ.U32.TRUNC.NTZ R5, R4 ;  /* 0x0000000400057305 */ /* 0x0008a2000021f000 */
[----:B-1----:R-:W-:Y:S01]  /*0160*/  IMAD.MOV.U32 R6, RZ, RZ, RZ ;  /* 0x000000ffff067224 */ /* 0x002fe200078e00ff */
[----:B-----5:R-:W-:Y:S01]  /*0170*/  IADD3 R11, PT, PT, RZ, -R7, RZ ;  /* 0x80000007ff0b7210 */ /* 0x020fe20007ffe0ff */
[----:B----4-:R-:W-:-:S04]  /*0180*/  HFMA2 R4, -RZ, RZ, 0, 0 ;  /* 0x00000000ff047431 */ /* 0x010fc800000001ff */
[----:B------:R-:W-:Y:S02]  /*0190*/  IMAD R3, R11, UR8, RZ ;  /* 0x000000080b037c24 */ /* 0x000fe4000f8e02ff */
[----:B--2---:R-:W-:-:S04]  /*01a0*/  IMAD.MOV R0, RZ, RZ, -R5 ;  /* 0x000000ffff007224 */ /* 0x004fc800078e0a05 */
[----:B------:R-:W-:Y:S02]  /*01b0*/  IMAD.MOV.U32 R8, RZ, RZ, R0 ;  /* 0x000000ffff087224 */ /* 0x000fe400078e0000 */
[----:B---3--:R-:W-:Y:S01]  /*01c0*/  IMAD R0, R9, UR5, R10 ;  /* 0x0000000509007c24 */ /* 0x008fe2000f8e020a */
[----:B------:R-:W1:Y:S01]  /*01d0*/  LDCU UR5, c[0x0][0x3b0] ;  /* 0x00007600ff0577ac */ /* 0x000e620008000800 */
[----:B------:R-:W-:-:S04]  /*01e0*/  IMAD.HI.U32 R9, R7, R3, R6 ;  /* 0x0000000307097227 */ /* 0x000fc800078e0006 */
[----:B------:R-:W-:Y:S02]  /*01f0*/  IMAD R3, R8, UR9, RZ ;  /* 0x0000000908037c24 */ /* 0x000fe4000f8e02ff */
[----:B------:R-:W-:Y:S02]  /*0200*/  IMAD.SHL.U32 R7, R0, 0x2, RZ ;  /* 0x0000000200077824 */ /* 0x000fe400078e00ff */
[----:B------:R-:W-:Y:S02]  /*0210*/  IMAD R6, R2, UR6, RZ ;  /* 0x0000000602067c24 */ /* 0x000fe4000f8e02ff */
[----:B------:R-:W-:-:S04]  /*0220*/  IMAD.HI.U32 R4, R5, R3, R4 ;  /* 0x0000000305047227 */ /* 0x000fc800078e0004 */
[----:B------:R-:W-:Y:S02]  /*0230*/  IMAD R3, R7, UR7, RZ ;  /* 0x0000000707037c24 */ /* 0x000fe4000f8e02ff */
[----:B------:R-:W-:-:S04]  /*0240*/  IMAD.HI.U32 R9, R9, R6, RZ ;  /* 0x0000000609097227 */ /* 0x000fc800078e00ff */
[----:B------:R-:W-:-:S04]  /*0250*/  IMAD.HI.U32 R4, R4, R3, RZ ;  /* 0x0000000304047227 */ /* 0x000fc800078e00ff */
[----:B------:R-:W-:Y:S02]  /*0260*/  IMAD.MOV R5, RZ, RZ, -R9 ;  /* 0x000000ffff057224 */ /* 0x000fe400078e0a09 */
[----:B------:R-:W-:Y:S02]  /*0270*/  IMAD.MOV R8, RZ, RZ, -R4 ;  /* 0x000000ffff087224 */ /* 0x000fe400078e0a04 */
[----:B------:R-:W-:Y:S02]  /*0280*/  IMAD R6, R5, UR8, R6 ;  /* 0x0000000805067c24 */ /* 0x000fe4000f8e0206 */
[----:B------:R-:W-:-:S03]  /*0290*/  IMAD R3, R8, UR9, R3 ;  /* 0x0000000908037c24 */ /* 0x000fc6000f8e0203 */
[----:B------:R-:W-:Y:S02]  /*02a0*/  ISETP.GE.U32.AND P3, PT, R6, UR8, PT ;  /* 0x0000000806007c0c */ /* 0x000fe4000bf66070 */
[----:B------:R-:W-:-:S11]  /*02b0*/  ISETP.GE.U32.AND P0, PT, R3, UR9, PT ;  /* 0x0000000903007c0c */ /* 0x000fd6000bf06070 */
[----:B------:R-:W-:Y:S01]  /*02c0*/  @P3 IADD3 R6, PT, PT, R6, -UR8, RZ ;  /* 0x8000000806063c10 */ /* 0x000fe2000fffe0ff */
[----:B------:R-:W-:Y:S01]  /*02d0*/  @P3 VIADD R9, R9, 0x1 ;  /* 0x0000000109093836 */ /* 0x000fe20000000000 */
[----:B------:R-:W-:Y:S01]  /*02e0*/  @P0 IADD3 R4, PT, PT, R4, 0x1, RZ ;  /* 0x0000000104040810 */ /* 0x000fe20007ffe0ff */
[----:B------:R-:W-:Y:S01]  /*02f0*/  @P0 VIADD R3, R3, -UR9 ;  /* 0x8000000903030c36 */ /* 0x000fe20008000000 */
[----:B------:R-:W-:-:S04]  /*0300*/  ISETP.GE.U32.AND P4, PT, R6, UR8, PT ;  /* 0x0000000806007c0c */ /* 0x000fc8000bf86070 */
[----:B------:R-:W-:-:S09]  /*0310*/  ISETP.GE.U32.AND P1, PT, R3, UR9, PT ;  /* 0x0000000903007c0c */ /* 0x000fd2000bf26070 */
[----:B------:R-:W-:Y:S01]  /*0320*/  @P4 VIADD R9, R9, 0x1 ;  /* 0x0000000109094836 */ /* 0x000fe20000000000 */
[----:B------:R-:W-:-:S03]  /*0330*/  @!P5 LOP3.LUT R9, RZ, UR8, RZ, 0x33, !PT ;  /* 0x00000008ff09dc12 */ /* 0x000fc6000f8e33ff */
[----:B------:R-:W-:Y:S01]  /*0340*/  @P1 VIADD R4, R4, 0x1 ;  /* 0x0000000104041836 */ /* 0x000fe20000000000 */
[----:B------:R-:W-:Y:S02]  /*0350*/  @!P2 LOP3.LUT R4, RZ, UR9, RZ, 0x33, !PT ;  /* 0x00000009ff04ac12 */ /* 0x000fe4000f8e33ff */
[----:B0-----:R-:W-:-:S04]  /*0360*/  ISETP.GE.U32.AND P0, PT, R9, UR4, PT ;  /* 0x0000000409007c0c */ /* 0x001fc8000bf06070 */
[----:B-1----:R-:W-:-:S13]  /*0370*/  ISETP.GE.U32.OR P0, PT, R4, UR5, P0 ;  /* 0x0000000504007c0c */ /* 0x002fda0008706470 */
[----:B------:R-:W-:Y:S05]  /*0380*/  @P0 EXIT ;  /* 0x000000000000094d */ /* 0x000fea0003800000 */
[----:B------:R-:W0:Y:S01]  /*0390*/  LDCU UR8, c[0x0][0x390] ;  /* 0x00007200ff0877ac */ /* 0x000e220008000800 */
[----:B------:R-:W-:Y:S01]  /*03a0*/  SHF.L.U32 R9, R9, 0x2, RZ ;  /* 0x0000000209097819 */ /* 0x000fe200000006ff */
[----:B------:R-:W1:Y:S01]  /*03b0*/  LDCU.64 UR10, c[0x0][0x380] ;  /* 0x00007000ff0a77ac */ /* 0x000e620008000a00 */
[----:B------:R-:W2:Y:S01]  /*03c0*/  LDCU.64 UR4, c[0x0][0x358] ;  /* 0x00006b00ff0477ac */ /* 0x000ea20008000a00 */
[----:B------:R-:W-:Y:S01]  /*03d0*/  UMOV UR14, 0x9ba5e354 ;  /* 0x9ba5e354000e7882 */ /* 0x000fe20000000000 */
[----:B------:R-:W-:Y:S01]  /*03e0*/  UMOV UR15, 0x3fe020c4 ;  /* 0x3fe020c4000f7882 */ /* 0x000fe20000000000 */
[----:B------:R-:W-:Y:S01]  /*03f0*/  UMOV UR16, 0x20c49ba6 ;  /* 0x20c49ba600107882 */ /* 0x000fe20000000000 */
[----:B------:R-:W-:Y:S01]  /*0400*/  UMOV UR17, 0x3fd072b0 ;  /* 0x3fd072b000117882 */ /* 0x000fe20000000000 */
[----:B------:R-:W-:Y:S01]  /*0410*/  UMOV UR18, 0x2b020c4a ;  /* 0x2b020c4a00127882 */ /* 0x000fe20000000000 */
[----:B------:R-:W-:Y:S01]  /*0420*/  UMOV UR19, 0x3fb91687 ;  /* 0x3fb9168700137882 */ /* 0x000fe20000000000 */
[----:B0-----:R-:W-:Y:S01]  /*0430*/  IMAD R12, R4, UR8, R9 ;  /* 0x00000008040c7c24 */ /* 0x001fe2000f8e0209 */
[----:B------:R-:W0:Y:S03]  /*0440*/  LDCU UR12, c[0x0][0x3a8] ;  /* 0x00007500ff0c77ac */ /* 0x000e260008000800 */
[C---:B------:R-:W-:Y:S01]  /*0450*/  VIADD R14, R12.reuse, 0x2 ;  /* 0x000000020c0e7836 */ /* 0x040fe20000000000 */
[----:B------:R-:W3:Y:S01]  /*0460*/  LDCU.64 UR20, c[0x0][0x398] ;  /* 0x00007300ff1477ac */ /* 0x000ee20008000a00 */
[----:B------:R-:W-:-:S03]  /*0470*/  VIADD R23, R12, 0x1 ;  /* 0x000000010c177836 */ /* 0x000fc60000000000 */
[----:B-1----:R-:W-:-:S04]  /*0480*/  IADD3 R14, P0, PT, R14, UR10, RZ ;  /* 0x0000000a0e0e7c10 */ /* 0x002fc8000ff1e0ff */
[----:B------:R-:W-:Y:S02]  /*0490*/  IADD3.X R15, PT, PT, RZ, UR11, RZ, P0, !PT ;  /* 0x0000000bff0f7c10 */ /* 0x000fe400087fe4ff */
[----:B------:R-:W-:Y:S01]  /*04a0*/  IADD3 R16, P0, PT, R23, UR10, RZ ;  /* 0x0000000a17107c10 */ /* 0x000fe2000ff1e0ff */
[----:B------:R-:W-:Y:S02]  /*04b0*/  VIADD R18, R12, 0x3 ;  /* 0x000000030c127836 */ /* 0x000fe40000000000 */
[----:B--2---:R-:W2:Y:S02]  /*04c0*/  LDG.E.U8 R3, desc[UR4][R14.64] ;  /* 0x000000040e037981 */ /* 0x004ea4000c1e1100 */
[----:B------:R-:W-:Y:S01]  /*04d0*/  IMAD.X R17, RZ, RZ, UR11, P0 ;  /* 0x0000000bff117e24 */ /* 0x000fe200080e06ff */
[----:B------:R-:W-:-:S04]  /*04e0*/  IADD3 R18, P0, PT, R18, UR10, RZ ;  /* 0x0000000a12127c10 */ /* 0x000fc8000ff1e0ff */
[----:B------:R-:W4:Y:S01]  /*04f0*/  LDG.E.U8 R4, desc[UR4][R16.64] ;  /* 0x0000000410047981 */ /* 0x000f22000c1e1100 */
[----:B------:R-:W-:-:S05]  /*0500*/  IADD3.X R19, PT, PT, RZ, UR11, RZ, P0, !PT ;  /* 0x0000000bff137c10 */ /* 0x000fca00087fe4ff */
[----:B------:R1:W5:Y:S01]  /*0510*/  LDG.E.U8 R5, desc[UR4][R18.64] ;  /* 0x0000000412057981 */ /* 0x000362000c1e1100 */
[C---:B0-----:R-:W-:Y:S01]  /*0520*/  IMAD R20, R7.reuse, UR12, R2 ;  /* 0x0000000c07147c24 */ /* 0x041fe2000f8e0202 */
[----:B------:R-:W-:Y:S01]  /*0530*/  BSSY.RECONVERGENT B0, `(.L_x_0) ;  /* 0x000002f000007945 */ /* 0x000fe20003800200 */
[----:B------:R-:W-:Y:S02]  /*0540*/  VIADD R6, R2, 0x1 ;  /* 0x0000000102067836 */ /* 0x000fe40000000000 */
[----:B------:R-:W-:Y:S01]  /*0550*/  VIADD R7, R7, 0x1 ;  /* 0x0000000107077836 */ /* 0x000fe20000000000 */
[----:B---3--:R-:W-:-:S04]  /*0560*/  IADD3 R20, P0, PT, R20, UR20, RZ ;  /* 0x0000001414147c10 */ /* 0x008fc8000ff1e0ff */
[----:B------:R-:W-:Y:S02]  /*0570*/  IADD3.X R21, PT, PT, RZ, UR21, RZ, P0, !PT ;  /* 0x00000015ff157c10 */ /* 0x000fe400087fe4ff */
[----:B------:R-:W-:Y:S02]  /*0580*/  ISETP.GE.U32.AND P0, PT, R6, UR6, PT ;  /* 0x0000000606007c0c */ /* 0x000fe4000bf06070 */
[----:B------:R-:W-:Y:S01]  /*0590*/  ISETP.GE.U32.AND P1, PT, R7, UR7, PT ;  /* 0x0000000707007c0c */ /* 0x000fe2000bf26070 */
[----:B--2---:R-:W0:Y:S01]  /*05a0*/  I2F.F64.U16 R10, R3 ;  /* 0x00000003000a7312 */ /* 0x004e220000101800 */
[----:B----4-:R-:W-:-:S07]  /*05b0*/  PRMT R7, R4, 0x7610, R7 ;  /* 0x0000761004077816 */ /* 0x010fce0000000007 */
[----:B------:R-:W2:Y:S01]  /*05c0*/  I2F.F64.U16 R8, R4 ;  /* 0x0000000400087312 */ /* 0x000ea20000101800 */
[----:B-1----:R-:W-:Y:S02]  /*05d0*/  PRMT R18, R7, 0x7610, R18 ;  /* 0x0000761007127816 */ /* 0x002fe40000000012 */
[----:B-----5:R-:W-:Y:S01]  /*05e0*/  PRMT R19, R5, 0x7610, R19 ;  /* 0x0000761005137816 */ /* 0x020fe20000000013 */
[----:B0-----:R-:W-:-:S04]  /*05f0*/  DMUL R10, R10, UR14 ;  /* 0x0000000e0a0a7c28 */ /* 0x001fc80008000000 */
[----:B------:R-:W0:Y:S04]  /*0600*/  I2F.F64.U16 R14, R5 ;  /* 0x00000005000e7312 */ /* 0x000e280000101800 */
[----:B--2---:R-:W-:Y:S02]  /*0610*/  DFMA R8, R8, UR16, R10 ;  /* 0x0000001008087c2b */ /* 0x004fe4000800000a */
[----:B------:R-:W-:-:S06]  /*0620*/  PRMT R11, R5, 0x7610, R11 ;  /* 0x00007610050b7816 */ /* 0x000fcc000000000b */
[----:B0-----:R-:W-:-:S08]  /*0630*/  DFMA R8, R14, UR18, R8 ;  /* 0x000000120e087c2b */ /* 0x001fd00008000008 */
[----:B------:R-:W-:-:S06]  /*0640*/  DADD R8, R8, 16 ;  /* 0x4030000008087429 */ /* 0x000fcc0000000000 */
[----:B------:R0:W1:Y:S04]  /*0650*/  F2F.F32.F64 R10, R8 ;  /* 0x00000008000a7310 */ /* 0x0000680000301000 */
[----:B0-----:R-:W-:Y:S02]  /*0660*/  PRMT R8, R4, 0x7610, R8 ;  /* 0x0000761004087816 */ /* 0x001fe40000000008 */
[C---:B------:R-:W-:Y:S02]  /*0670*/  PRMT R9, R3.reuse, 0x7610, R9 ;  /* 0x0000761003097816 */ /* 0x040fe40000000009 */
[----:B-1----:R0:W1:Y:S02]  /*0680*/  F2I.NTZ R13, R10 ;  /* 0x0000000a000d7305 */ /* 0x0020640000203100 */
[----:B0-----:R-:W-:Y:S01]  /*0690*/  PRMT R10, R3, 0x7610, R10 ;  /* 0x00007610030a7816 */ /* 0x001fe2000000000a */
[----:B-1----:R0:W-:Y:S01]  /*06a0*/  STG.E.U8 desc[UR4][R20.64], R13 ;  /* 0x0000000d14007986 */ /* 0x0021e2000c101104 */
[----:B------:R-:W-:Y:S05]  /*06b0*/  @P0 BRA `(.L_x_1) ;  /* 0x0000000000580947 */ /* 0x000fea0003800000 */
[C---:B------:R-:W-:Y:S02]  /*06c0*/  VIADD R28, R12.reuse, 0x6 ;  /* 0x000000060c1c7836 */ /* 0x040fe40000000000 */
[----:B------:R-:W-:-:S03]  /*06d0*/  VIADD R26, R12, 0x5 ;  /* 0x000000050c1a7836 */ /* 0x000fc60000000000 */
[----:B------:R-:W-:-:S04]  /*06e0*/  IADD3 R28, P2, PT, R28, UR10, RZ ;  /* 0x0000000a1c1c7c10 */ /* 0x000fc8000ff5e0ff */
[----:B------:R-:W-:Y:S02]  /*06f0*/  IADD3.X R29, PT, PT, RZ, UR11, RZ, P2, !PT ;  /* 0x0000000bff1d7c10 */ /* 0x000fe400097fe4ff */
[----:B------:R-:W-:Y:S01]  /*0700*/  IADD3 R26, P2, PT, R26, UR10, RZ ;  /* 0x0000000a1a1a7c10 */ /* 0x000fe2000ff5e0ff */
[----:B------:R-:W-:Y:S02]  /*0710*/  VIADD R12, R12, 0x7 ;  /* 0x000000070c0c7836 */ /* 0x000fe40000000000 */
[----:B------:R-:W2:Y:S02]  /*0720*/  LDG.E.U8 R10, desc[UR4][R28.64] ;  /* 0x000000041c0a7981 */ /* 0x000ea4000c1e1100 */
[----:B------:R-:W-:Y:S01]  /*0730*/  IMAD.X R27, RZ, RZ, UR11, P2 ;  /* 0x0000000bff1b7e24 */ /* 0x000fe200090e06ff */
[----:B------:R-:W-:-:S04]  /*0740*/  IADD3 R24, P2, PT, R12, UR10, RZ ;  /* 0x0000000a0c187c10 */ /* 0x000fc8000ff5e0ff */
[----:B------:R-:W3:Y:S01]  /*0750*/  LDG.E.U8 R8, desc[UR4][R26.64] ;  /* 0x000000041a087981 */ /* 0x000ee2000c1e1100 */
[----:B------:R-:W-:-:S05]  /*0760*/  IADD3.X R25, PT, PT, RZ, UR11, RZ, P2, !PT ;  /* 0x0000000bff197c10 */ /* 0x000fca00097fe4ff */
[----:B------:R-:W0:Y:S01]  /*0770*/  LDG.E.U8 R19, desc[UR4][R24.64] ;  /* 0x0000000418137981 */ /* 0x000e22000c1e1100 */
[----:B--2---:R-:W1:Y:S08]  /*0780*/  I2F.F64.U16 R14, R10 ;  /* 0x0000000a000e7312 */ /* 0x004e700000101800 */
[----:B---3--:R-:W2:Y:S01]  /*0790*/  I2F.F64.U16 R16, R8 ;  /* 0x0000000800107312 */ /* 0x008ea20000101800 */
[----:B-1----:R-:W-:-:S07]  /*07a0*/  DMUL R14, R14, UR14 ;  /* 0x0000000e0e0e7c28 */ /* 0x002fce0008000000 */
[----:B0-----:R-:W0:Y:S01]  /*07b0*/  I2F.F64.U16 R12, R19 ;  /* 0x00000013000c7312 */ /* 0x001e220000101800 */
[----:B--2---:R-:W-:-:S08]  /*07c0*/  DFMA R14, R16, UR16, R14 ;  /* 0x00000010100e7c2b */ /* 0x004fd0000800000e */
[----:B0-----:R-:W-:-:S08]  /*07d0*/  DFMA R12, R12, UR18, R14 ;  /* 0x000000120c0c7c2b */ /* 0x001fd0000800000e */
[----:B------:R-:W-:-:S10]  /*07e0*/  DADD R12, R12, 16 ;  /* 0x403000000c0c7429 */ /* 0x000fd40000000000 */
[----:B------:R-:W0:Y:S08]  /*07f0*/  F2F.F32.F64 R12, R12 ;  /* 0x0000000c000c7310 */ /* 0x000e300000301000 */
[----:B0-----:R-:W0:Y:S02]  /*0800*/  F2I.NTZ R15, R12 ;  /* 0x0000000c000f7305 */ /* 0x001e240000203100 */
[----:B0-----:R1:W-:Y:S02]  /*0810*/  STG.E.U8 desc[UR4][R20.64+0x1], R15 ;  /* 0x0000010f14007986 */ /* 0x0013e4000c101104 */
.L_x_1:
[----:B------:R-:W-:Y:S05]  /*0820*/  BSYNC.RECONVERGENT B0 ;  /* 0x0000000000007941 */ /* 0x000fea0003800200 */
.L_x_0:
[----:B------:R-:W-:Y:S01]  /*0830*/  BSSY.RECONVERGENT B0, `(.L_x_2) ;  /* 0x0000039000007945 */ /* 0x000fe20003800200 */
[----:B01----:R-:W-:Y:S02]  /*0840*/  PRMT R20, R9, 0x7610, R20 ;  /* 0x0000761009147816 */ /* 0x003fe40000000014 */
[----:B------:R-:W-:Y:S01]  /*0850*/  PRMT R21, R11, 0x7610, R21 ;  /* 0x000076100b157816 */ /* 0x000fe20000000015 */
[----:B------:R-:W-:Y:S06]  /*0860*/  @P1 BRA `(.L_x_3) ;  /* 0x0000000000d41947 */ /* 0x000fec0003800000 */
[----:B------:R-:W-:-:S04]  /*0870*/  VIADD R23, R23, UR8 ;  /* 0x0000000817177c36 */ /* 0x000fc80008000000 */
[----:B------:R-:W-:-:S05]  /*0880*/  VIADD R28, R23, 0x1 ;  /* 0x00000001171c7836 */ /* 0x000fca0000000000 */
[----:B------:R-:W-:-:S04]  /*0890*/  IADD3 R28, P1, PT, R28, UR10, RZ ;  /* 0x0000000a1c1c7c10 */ /* 0x000fc8000ff3e0ff */
[----:B------:R-:W-:Y:S02]  /*08a0*/  IADD3.X R29, PT, PT, RZ, UR11, RZ, P1, !PT ;  /* 0x0000000bff1d7c10 */ /* 0x000fe40008ffe4ff */
[C---:B------:R-:W-:Y:S01]  /*08b0*/  IADD3 R26, P1, PT, R23.reuse, UR10, RZ ;  /* 0x0000000a171a7c10 */ /* 0x040fe2000ff3e0ff */
[----:B------:R-:W-:Y:S02]  /*08c0*/  VIADD R24, R23, 0x2 ;  /* 0x0000000217187836 */ /* 0x000fe40000000000 */
[----:B------:R-:W2:Y:S02]  /*08d0*/  LDG.E.U8 R20, desc[UR4][R28.64] ;  /* 0x000000041c147981 */ /* 0x000ea4000c1e1100 */
[----:B------:R-:W-:Y:S01]  /*08e0*/  IMAD.X R27, RZ, RZ, UR11, P1 ;  /* 0x0000000bff1b7e24 */ /* 0x000fe200088e06ff */
[----:B------:R-:W-:-:S04]  /*08f0*/  IADD3 R24, P1, PT, R24, UR10, RZ ;  /* 0x0000000a18187c10 */ /* 0x000fc8000ff3e0ff */
[----:B------:R-:W3:Y:S01]  /*0900*/  LDG.E.U8 R7, desc[UR4][R26.64] ;  /* 0x000000041a077981 */ /* 0x000ee2000c1e1100 */
[----:B------:R-:W-:-:S05]  /*0910*/  IADD3.X R25, PT, PT, RZ, UR11, RZ, P1, !PT ;  /* 0x0000000bff197c10 */ /* 0x000fca0008ffe4ff */
[----:B------:R-:W4:Y:S01]  /*0920*/  LDG.E.U8 R21, desc[UR4][R24.64] ;  /* 0x0000000418157981 */ /* 0x000f22000c1e1100 */
[----:B--2---:R-:W0:Y:S08]  /*0930*/  I2F.F64.U16 R14, R20 ;  /* 0x00000014000e7312 */ /* 0x004e300000101800 */
[----:B---3--:R-:W1:Y:S01]  /*0940*/  I2F.F64.U16 R12, R7 ;  /* 0x00000007000c7312 */ /* 0x008e620000101800 */
[----:B0-----:R-:W-:-:S07]  /*0950*/  DMUL R14, R14, UR14 ;  /* 0x0000000e0e0e7c28 */ /* 0x001fce0008000000 */
[----:B----4-:R-:W0:Y:S01]  /*0960*/  I2F.F64.U16 R16, R21 ;  /* 0x0000001500107312 */ /* 0x010e220000101800 */
[----:B-1----:R-:W-:-:S08]  /*0970*/  DFMA R12, R12, UR16, R14 ;  /* 0x000000100c0c7c2b */ /* 0x002fd0000800000e */
[----:B0-----:R-:W-:-:S08]  /*0980*/  DFMA R12, R16, UR18, R12 ;  /* 0x00000012100c7c2b */ /* 0x001fd0000800000c */
[----:B------:R-:W-:Y:S01]  /*0990*/  DADD R14, R12, 16 ;  /* 0x403000000c0e7429 */ /* 0x000fe20000000000 */
[----:B------:R-:W-:-:S04]  /*09a0*/  IMAD.SHL.U32 R13, R0, 0x2, RZ ;  /* 0x00000002000d7824 */ /* 0x000fc800078e00ff */
[----:B------:R-:W-:-:S05]  /*09b0*/  IMAD R13, R13, UR12, R2 ;  /* 0x0000000c0d0d7c24 */ /* 0x000fca000f8e0202 */
[----:B------:R-:W0:Y:S01]  /*09c0*/  F2F.F32.F64 R14, R14 ;  /* 0x0000000e000e7310 */ /* 0x000e220000301000 */
[----:B------:R-:W-:-:S05]  /*09d0*/  VIADD R22, R13, UR12 ;  /* 0x0000000c0d167c36 */ /* 0x000fca0008000000 */
[----:B------:R-:W-:-:S04]  /*09e0*/  IADD3 R12, P1, PT, R22, UR20, RZ ;  /* 0x00000014160c7c10 */ /* 0x000fc8000ff3e0ff */
[----:B------:R-:W-:Y:S01]  /*09f0*/  IADD3.X R13, PT, PT, RZ, UR21, RZ, P1, !PT ;  /* 0x00000015ff0d7c10 */ /* 0x000fe20008ffe4ff */
[----:B0-----:R-:W0:Y:S04]  /*0a00*/  F2I.NTZ R17, R14 ;  /* 0x0000000e00117305 */ /* 0x001e280000203100 */
[----:B0-----:R0:W-:Y:S01]  /*0a10*/  STG.E.U8 desc[UR4][R12.64], R17 ;  /* 0x000000110c007986 */ /* 0x0011e2000c101104 */
        /* <DEDUP_REMOVED lines=10> */
[----:B------:R-:W0:Y:S01]  /*0ac0*/  LDG.E.U8 R18, desc[UR4][R26.64] ;  /* 0x000000041a127981 */ /* 0x000e22000c1e1100 */
[----:B------:R-:W-:-:S05]  /*0ad0*/  IADD3.X R25, PT, PT, RZ, UR11, RZ, P0, !PT ;  /* 0x0000000bff197c10 */ /* 0x000fca00087fe4ff */
[----:B------:R-:W3:Y:S01]  /*0ae0*/  LDG.E.U8 R11, desc[UR4][R24.64] ;  /* 0x00000004180b7981 */ /* 0x000ee2000c1e1100 */
[----:B--2---:R-:W1:Y:S08]  /*0af0*/  I2F.F64.U16 R14, R9 ;  /* 0x00000009000e7312 */ /* 0x004e700000101800 */
[----:B0-----:R-:W0:Y:S01]  /*0b00*/  I2F.F64.U16 R12, R18 ;  /* 0x00000012000c7312 */ /* 0x001e220000101800 */
[----:B-1----:R-:W-:-:S07]  /*0b10*/  DMUL R14, R14, UR14 ;  /* 0x0000000e0e0e7c28 */ /* 0x002fce0008000000 */
[----:B---3--:R-:W1:Y:S01]  /*0b20*/  I2F.F64.U16 R16, R11 ;  /* 0x0000000b00107312 */ /* 0x008e620000101800 */
[----:B0-----:R-:W-:Y:S01]  /*0b30*/  DFMA R12, R12, UR16, R14 ;  /* 0x000000100c0c7c2b */ /* 0x001fe2000800000e */
[----:B------:R-:W-:-:S05]  /*0b40*/  VIADD R14, R22, 0x1 ;  /* 0x00000001160e7836 */ /* 0x000fca0000000000 */
[----:B------:R-:W-:Y:S02]  /*0b50*/  IADD3 R14, P0, PT, R14, UR20, RZ ;  /* 0x000000140e0e7c10 */ /* 0x000fe4000ff1e0ff */
[----:B-1----:R-:W-:-:S03]  /*0b60*/  DFMA R12, R16, UR18, R12 ;  /* 0x00000012100c7c2b */ /* 0x002fc6000800000c */
[----:B------:R-:W-:-:S05]  /*0b70*/  IMAD.X R15, RZ, RZ, UR21, P0 ;  /* 0x00000015ff0f7e24 */ /* 0x000fca00080e06ff */
[----:B------:R-:W-:-:S10]  /*0b80*/  DADD R12, R12, 16 ;  /* 0x403000000c0c7429 */ /* 0x000fd40000000000 */
[----:B------:R-:W0:Y:S08]  /*0b90*/  F2F.F32.F64 R12, R12 ;  /* 0x0000000c000c7310 */ /* 0x000e300000301000 */
[----:B0-----:R-:W0:Y:S02]  /*0ba0*/  F2I.NTZ R17, R12 ;  /* 0x0000000c00117305 */ /* 0x001e240000203100 */
[----:B0-----:R1:W-:Y:S02]  /*0bb0*/  STG.E.U8 desc[UR4][R14.64], R17 ;  /* 0x000000110e007986 */ /* 0x0013e4000c101104 */
.L_x_3:
[----:B------:R-:W-:Y:S05]  /*0bc0*/  BSYNC.RECONVERGENT B0 ;  /* 0x0000000000007941 */ /* 0x000fea0003800200 */
.L_x_2:
[----:B0-----:R-:W0:Y:S01]  /*0bd0*/  I2F.F64.U16 R12, R3 ;  /* 0x00000003000c7312 */ /* 0x001e220000101800 */
[----:B------:R-:W-:Y:S01]  /*0be0*/  UMOV UR6, 0x76c8b439 ;  /* 0x76c8b43900067882 */ /* 0x000fe20000000000 */
[----:B------:R-:W-:Y:S01]  /*0bf0*/  UMOV UR7, 0x3fd29fbe ;  /* 0x3fd29fbe00077882 */ /* 0x000fe20000000000 */
[----:B------:R-:W-:Y:S01]  /*0c00*/  UMOV UR26, 0xdf3b645a ;  /* 0xdf3b645a001a7882 */ /* 0x000fe20000000000 */
[----:B------:R-:W-:Y:S01]  /*0c10*/  UMOV UR27, 0x3fd78d4f ;  /* 0x3fd78d4f001b7882 */ /* 0x000fe20000000000 */
[----:B------:R-:W-:Y:S01]  /*0c20*/  UMOV UR22, 0xfbe76c8b ;  /* 0xfbe76c8b00167882 */ /* 0x000fe20000000000 */
[----:B------:R-:W-:Y:S01]  /*0c30*/  UMOV UR23, 0x3fc2f1a9 ;  /* 0x3fc2f1a900177882 */ /* 0x000fe20000000000 */
[----:B------:R-:W-:Y:S01]  /*0c40*/  UMOV UR24, 0x74bc6a7f ;  /* 0x74bc6a7f00187882 */ /* 0x000fe20000000000 */
[----:B-1----:R-:W1:Y:S01]  /*0c50*/  I2F.F64.U16 R14, R4 ;  /* 0x00000004000e7312 */ /* 0x002e620000101800 */
[----:B------:R-:W-:Y:S01]  /*0c60*/  UMOV UR25, 0x3fdc1893 ;  /* 0x3fdc189300197882 */ /* 0x000fe20000000000 */
[----:B------:R-:W-:Y:S01]  /*0c70*/  UMOV UR28, 0x56041893 ;  /* 0x56041893001c7882 */ /* 0x000fe20000000000 */
[----:B------:R-:W-:Y:S01]  /*0c80*/  UMOV UR29, 0x3fb22d0e ;  /* 0x3fb22d0e001d7882 */ /* 0x000fe20000000000 */
[----:B0-----:R-:W-:-:S04]  /*0c90*/  DMUL R22, R12, UR6 ;  /* 0x000000060c167c28 */ /* 0x001fc80008000000 */
[----:B------:R-:W0:Y:S01]  /*0ca0*/  I2F.F64.U16 R16, R5 ;  /* 0x0000000500107312 */ /* 0x000e220000101800 */
[----:B------:R-:W-:-:S03]  /*0cb0*/  DMUL R12, R12, UR26 ;  /* 0x0000001a0c0c7c28 */ /* 0x000fc60008000000 */
[----:B-1----:R-:W-:-:S04]  /*0cc0*/  DFMA R22, R14, -UR22, -R22 ;  /* 0x800000160e167c2b */ /* 0x002fc80008000816 */
[----:B------:R-:W1:Y:S01]  /*0cd0*/  I2F.F64.U16 R24, R10 ;  /* 0x0000000a00187312 */ /* 0x000e620000101800 */
[----:B------:R-:W-:-:S03]  /*0ce0*/  DFMA R12, R14, UR24, -R12 ;  /* 0x000000180e0c7c2b */ /* 0x000fc6000800080c */
[----:B0-----:R-:W-:-:S04]  /*0cf0*/  DFMA R22, R16, UR24, R22 ;  /* 0x0000001810167c2b */ /* 0x001fc80008000016 */
[----:B------:R-:W0:Y:S01]  /*0d00*/  I2F.F64.U16 R26, R8 ;  /* 0x00000008001a7312 */ /* 0x000e220000101800 */
[----:B------:R-:W-:-:S03]  /*0d10*/  DFMA R16, R16, -UR28, R12 ;  /* 0x8000001c10107c2b */ /* 0x000fc6000800000c */
[----:B------:R-:W-:-:S04]  /*0d20*/  DADD R22, R22, 128 ;  /* 0x4060000016167429 */ /* 0x000fc80000000000 */
[----:B------:R-:W2:Y:S01]  /*0d30*/  I2F.F64.U16 R4, R19 ;  /* 0x0000001300047312 */ /* 0x000ea20000101800 */
[----:B-1----:R-:W-:Y:S02]  /*0d40*/  DMUL R12, R24, UR6 ;  /* 0x00000006180c7c28 */ /* 0x002fe40008000000 */
[----:B------:R-:W-:Y:S02]  /*0d50*/  DADD R16, R16, 128 ;  /* 0x4060000010107429 */ /* 0x000fe40000000000 */
[----:B------:R-:W-:-:S03]  /*0d60*/  DMUL R24, R24, UR26 ;  /* 0x0000001a18187c28 */ /* 0x000fc60008000000 */
[----:B------:R-:W1:Y:S01]  /*0d70*/  F2F.F32.F64 R28, R22 ;  /* 0x00000016001c7310 */ /* 0x000e620000301000 */
[----:B0-----:R-:W-:-:S04]  /*0d80*/  DFMA R12, R26, -UR22, -R12 ;  /* 0x800000161a0c7c2b */ /* 0x001fc8000800080c */
[----:B------:R-:W-:-:S03]  /*0d90*/  DFMA R24, R26, UR24, -R24 ;  /* 0x000000181a187c2b */ /* 0x000fc60008000818 */
[----:B------:R-:W0:Y:S01]  /*0da0*/  F2F.F32.F64 R16, R16 ;  /* 0x0000001000107310 */ /* 0x000e220000301000 */
[----:B--2---:R-:W-:-:S04]  /*0db0*/  DFMA R14, R4, UR24, R12 ;  /* 0x00000018040e7c2b */ /* 0x004fc8000800000c */
[----:B------:R-:W-:-:S03]  /*0dc0*/  DFMA R24, R4, -UR28, R24 ;  /* 0x8000001c04187c2b */ /* 0x000fc60008000018 */
[----:B-1----:R-:W1:Y:S01]  /*0dd0*/  F2F.F64.F32 R12, R28 ;  /* 0x0000001c000c7310 */ /* 0x002e620000201800 */
[----:B------:R-:W-:-:S04]  /*0de0*/  DADD R14, R14, 128 ;  /* 0x406000000e0e7429 */ /* 0x000fc80000000000 */
[----:B------:R-:W-:-:S03]  /*0df0*/  DADD R24, R24, 128 ;  /* 0x4060000018187429 */ /* 0x000fc60000000000 */
[----:B0-----:R-:W0:Y:S01]  /*0e00*/  F2F.F64.F32 R4, R16 ;  /* 0x0000001000047310 */ /* 0x001e220000201800 */
[----:B-1----:R-:W-:-:S07]  /*0e10*/  DADD R22, R14, R12 ;  /* 0x000000000e167229 */ /* 0x002fce000000000c */
[----:B------:R-:W-:Y:S01]  /*0e20*/  I2F.F64.U16 R8, R9 ;  /* 0x0000000900087312 */ /* 0x000fe20000101800 */
[----:B0-----:R-:W-:-:S07]  /*0e30*/  DADD R24, R24, R4 ;  /* 0x0000000018187229 */ /* 0x001fce0000000004 */
[----:B------:R-:W0:Y:S08]  /*0e40*/  I2F.F64.U16 R12, R20 ;  /* 0x00000014000c7312 */ /* 0x000e300000101800 */
[----:B------:R-:W1:Y:S01]  /*0e50*/  I2F.F64.U16 R4, R7 ;  /* 0x0000000700047312 */ /* 0x000e620000101800 */
[----:B0-----:R-:W-:-:S07]  /*0e60*/  DMUL R26, R12, UR6 ;  /* 0x000000060c1a7c28 */ /* 0x001fce0008000000 */
[----:B------:R-:W0:Y:S01]  /*0e70*/  I2F.F64.U16 R14, R21 ;  /* 0x00000015000e7312 */ /* 0x000e220000101800 */
[----:B------:R-:W-:Y:S02]  /*0e80*/  DMUL R16, R12, UR26 ;  /* 0x0000001a0c107c28 */ /* 0x000fe40008000000 */
[----:B-1----:R-:W-:-:S05]  /*0e90*/  DFMA R26, R4, -UR22, -R26 ;  /* 0x80000016041a7c2b */ /* 0x002fca000800081a */
[----:B------:R-:W1:Y:S01]  /*0ea0*/  F2F.F32.F64 R3, R22 ;  /* 0x0000001600037310 */ /* 0x000e620000301000 */
[----:B------:R-:W-:Y:S02]  /*0eb0*/  DFMA R16, R4, UR24, -R16 ;  /* 0x0000001804107c2b */ /* 0x000fe40008000810 */
[----:B0-----:R-:W-:-:S05]  /*0ec0*/  DFMA R26, R14, UR24, R26 ;  /* 0x000000180e1a7c2b */ /* 0x001fca000800001a */
[----:B------:R-:W0:Y:S01]  /*0ed0*/  F2F.F32.F64 R10, R24 ;  /* 0x00000018000a7310 */ /* 0x000e220000301000 */
[----:B------:R-:W-:Y:S02]  /*0ee0*/  DFMA R16, R14, -UR28, R16 ;  /* 0x8000001c0e107c2b */ /* 0x000fe40008000010 */
[C---:B------:R-:W-:Y:S02]  /*0ef0*/  DMUL R14, R8.reuse, UR6 ;  /* 0x00000006080e7c28 */ /* 0x040fe40008000000 */
[----:B------:R-:W-:Y:S02]  /*0f00*/  DMUL R8, R8, UR26 ;  /* 0x0000001a08087c28 */ /* 0x000fe40008000000 */
[----:B------:R-:W-:Y:S01]  /*0f10*/  DADD R26, R26, 128 ;  /* 0x406000001a1a7429 */ /* 0x000fe20000000000 */
[----:B-1----:R1:W2:Y:S01]  /*0f20*/  F2F.F64.F32 R12, R3 ;  /* 0x00000003000c7310 */ /* 0x0022a20000201800 */
[----:B------:R-:W-:-:S07]  /*0f30*/  DADD R16, R16, 128 ;  /* 0x4060000010107429 */ /* 0x000fce0000000000 */
[----:B0-----:R-:W0:Y:S01]  /*0f40*/  F2F.F64.F32 R4, R10 ;  /* 0x0000000a00047310 */ /* 0x001e220000201800 */
[----:B-1----:R-:W-:-:S05]  /*0f50*/  IADD3 R3, PT, PT, R0, UR9, RZ ;  /* 0x0000000900037c10 */ /* 0x002fca000fffe0ff */
[C---:B------:R-:W-:Y:S01]  /*0f60*/  IMAD R2, R3.reuse, UR12, R2 ;  /* 0x0000000c03027c24 */ /* 0x040fe2000f8e0202 */
[----:B--2---:R-:W-:Y:S01]  /*0f70*/  DADD R26, R26, R12 ;  /* 0x000000001a1a7229 */ /* 0x004fe2000000000c */
[----:B------:R-:W1:Y:S01]  /*0f80*/  I2F.F64.U16 R18, R18 ;  /* 0x0000001200127312 */ /* 0x000e620000101800 */
[----:B------:R-:W-:Y:S02]  /*0f90*/  IMAD R3, R3, UR12, R6 ;  /* 0x0000000c03037c24 */ /* 0x000fe4000f8e0206 */
[----:B------:R-:W-:Y:S01]  /*0fa0*/  IADD3 R2, P0, PT, R2, UR20, RZ ;  /* 0x0000001402027c10 */ /* 0x000fe2000ff1e0ff */
[----:B0-----:R-:W-:-:S04]  /*0fb0*/  DADD R4, R16, R4 ;  /* 0x0000000010047229 */ /* 0x001fc80000000004 */
[----:B------:R-:W0:Y:S01]  /*0fc0*/  I2F.F64.U16 R12, R11 ;  /* 0x0000000b000c7312 */ /* 0x000e220000101800 */
[----:B-1----:R-:W-:-:S07]  /*0fd0*/  DFMA R14, R18, -UR22, -R14 ;  /* 0x80000016120e7c2b */ /* 0x002fce000800080e */
[----:B------:R-:W1:Y:S01]  /*0fe0*/  F2F.F32.F64 R26, R26 ;  /* 0x0000001a001a7310 */ /* 0x000e620000301000 */
[----:B------:R-:W-:Y:S02]  /*0ff0*/  DFMA R18, R18, UR24, -R8 ;  /* 0x0000001812127c2b */ /* 0x000fe40008000808 */
[----:B0-----:R-:W-:-:S05]  /*1000*/  DFMA R14, R12, UR24, R14 ;  /* 0x000000180c0e7c2b */ /* 0x001fca000800000e */
[----:B------:R-:W0:Y:S01]  /*1010*/  F2F.F32.F64 R4, R4 ;  /* 0x0000000400047310 */ /* 0x000e220000301000 */
[----:B------:R-:W-:Y:S02]  /*1020*/  DFMA R18, R12, -UR28, R18 ;  /* 0x8000001c0c127c2b */ /* 0x000fe40008000012 */
[----:B------:R-:W-:-:S05]  /*1030*/  DADD R14, R14, 128 ;  /* 0x406000000e0e7429 */ /* 0x000fca0000000000 */
[----:B-1----:R-:W1:Y:S01]  /*1040*/  F2F.F64.F32 R8, R26 ;  /* 0x0000001a00087310 */ /* 0x002e620000201800 */
[----:B------:R-:W-:-:S07]  /*1050*/  DADD R18, R18, 128 ;  /* 0x4060000012127429 */ /* 0x000fce0000000000 */
[----:B0-----:R0:W2:Y:S01]  /*1060*/  F2F.F64.F32 R10, R4 ;  /* 0x00000004000a7310 */ /* 0x0010a20000201800 */
[----:B-1----:R-:W-:Y:S01]  /*1070*/  DADD R8, R14, R8 ;  /* 0x000000000e087229 */ /* 0x002fe20000000008 */
[----:B0-----:R-:W-:Y:S01]  /*1080*/  IADD3 R4, P1, PT, R3, UR20, RZ ;  /* 0x0000001403047c10 */ /* 0x001fe2000ff3e0ff */
[----:B------:R-:W-:-:S03]  /*1090*/  IMAD.X R3, RZ, RZ, UR21, P0 ;  /* 0x00000015ff037e24 */ /* 0x000fc600080e06ff */
[----:B------:R-:W-:Y:S01]  /*10a0*/  IADD3.X R5, PT, PT, RZ, UR21, RZ, P1, !PT ;  /* 0x00000015ff057c10 */ /* 0x000fe20008ffe4ff */
[----:B--2---:R-:W-:-:S04]  /*10b0*/  DADD R10, R18, R10 ;  /* 0x00000000120a7229 */ /* 0x004fc8000000000a */
[----:B------:R-:W0:Y:S08]  /*10c0*/  F2F.F32.F64 R8, R8 ;  /* 0x0000000800087310 */ /* 0x000e300000301000 */
[----:B------:R-:W1:Y:S01]  /*10d0*/  F2F.F32.F64 R10, R10 ;  /* 0x0000000a000a7310 */ /* 0x000e620000301000 */
[----:B0-----:R-:W-:-:S07]  /*10e0*/  FMUL R7, R8, 0.25 ;  /* 0x3e80000008077820 */ /* 0x001fce0000400000 */
[----:B------:R-:W0:Y:S01]  /*10f0*/  F2I.NTZ R7, R7 ;  /* 0x0000000700077305 */ /* 0x000e220000203100 */
[----:B-1----:R-:W-:-:S07]  /*1100*/  FMUL R0, R10, 0.25 ;  /* 0x3e8000000a007820 */ /* 0x002fce0000400000 */
[----:B------:R-:W1:Y:S01]  /*1110*/  F2I.NTZ R13, R0 ;  /* 0x00000000000d7305 */ /* 0x000e620000203100 */
[----:B0-----:R-:W-:Y:S04]  /*1120*/  STG.E.U8 desc[UR4][R2.64], R7 ;  /* 0x0000000702007986 */ /* 0x001fe8000c101104 */
[----:B-1----:R-:W-:Y:S01]  /*1130*/  STG.E.U8 desc[UR4][R4.64], R13 ;  /* 0x0000000d04007986 */ /* 0x002fe2000c101104 */
[----:B------:R-:W-:Y:S05]  /*1140*/  EXIT ;  /* 0x000000000000794d */ /* 0x000fea0003800000 */
.L_x_4:
[----:B------:R-:W-:-:S00]  /*1150*/  BRA `(.L_x_4) ;  /* 0xfffffffc00fc7947 */ /* 0x000fc0000383ffff */
[----:B------:R-:W-:-:S00]  /*1160*/  NOP ;  /* 0x0000000000007918 */ /* 0x000fc00000000000 */
        /* <DEDUP_REMOVED lines=9> */
.L_x_5:


//--------------------- .nv.shared.reserved.0     --------------------------
	.section	.nv.shared.reserved.0,"aw",@nobits
	.weak		__nv_reservedSMEM_offset_0_alias
	.size		__nv_reservedSMEM_offset_0_alias, 0, 64
	.other		__nv_reservedSMEM_offset_0_alias,@"STO_CUDA_RESERVED_SHARED STV_DEFAULT"
__nv_reservedSMEM_offset_0_alias:
	.zero		0
	.zero		64


//--------------------- .nv.constant0.ARGB_to_NV12 --------------------------
	.section	.nv.constant0.ARGB_to_NV12,"a",@progbits
	.sectionflags	@""
	.align	4
.nv.constant0.ARGB_to_NV12:
	.zero		948


//--------------------- SYMBOLS --------------------------

	.type		.nv.reservedSmem.offset0,@object
	.size		.nv.reservedSmem.offset0,0x4
